







.version 5.0
.target sm_20
.address_size 64



.visible .entry _Z11inputkernelP5inputPKS_(
.param .u64 _Z11inputkernelP5inputPKS__param_0,
.param .u64 _Z11inputkernelP5inputPKS__param_1
)
{
.reg .b32 %r<6>;
.reg .b64 %rd<8>;


ld.param.u64 %rd1, [_Z11inputkernelP5inputPKS__param_0];
ld.param.u64 %rd2, [_Z11inputkernelP5inputPKS__param_1];
cvta.to.global.u64 %rd3, %rd1;
cvta.to.global.u64 %rd4, %rd2;
mov.u32 %r1, %tid.x;
mov.u32 %r2, %ctaid.x;
mad.lo.s32 %r3, %r2, 100, %r1;
mul.wide.s32 %rd5, %r3, 36;
add.s64 %rd6, %rd4, %rd5;
ld.global.u32 %r4, [%rd6];
add.s32 %r5, %r4, 1;
add.s64 %rd7, %rd3, %rd5;
st.global.u32 [%rd7], %r5;
ret;
}




// ===== COMPILED SASS (sm_100) =====

	.target	sm_100

	.elftype	@"ET_EXEC"


//--------------------- .note.nv.tkinfo           --------------------------
	.section	.note.nv.tkinfo,"",@"SHT_NOTE"
	.sectionflags	@"SHF_NOTE_NV_TKINFO"
	.tkinfo
        /*0018*/ 	.word	0x00000002
        /*0030*/ 	.string	""
        /*0030*/ 	.string	"ptxas"
        /*0030*/ 	.string	"Cuda compilation tools, release 13.0, V13.0.88"
        /*0030*/ 	.string	"Build cuda_13.0.r13.0/compiler.36424714_0"
        /*0030*/ 	.string	"-arch sm_100 "



//--------------------- .note.nv.cuinfo           --------------------------
	.section	.note.nv.cuinfo,"",@"SHT_NOTE"
	.sectionflags	@"SHF_NOTE_NV_CUINFO"
        /*0018*/ 	.short	0x0002
        /*001a*/ 	.short	0x0014
        /*001c*/ 	.short	0x0082
	.zero		2


//--------------------- .nv.info                  --------------------------
	.section	.nv.info,"",@"SHT_CUDA_INFO"
	.align	4


	//----- nvinfo : EIATTR_REGCOUNT
	.align		4
        /*0000*/ 	.byte	0x04, 0x2f
        /*0002*/ 	.short	(.L_1 - .L_0)
	.align		4
.L_0:
        /*0004*/ 	.word	index@(_Z11inputkernelP5inputPKS_)
        /*0008*/ 	.word	0x0000000a


	//----- nvinfo : EIATTR_FRAME_SIZE
	.align		4
.L_1:
        /*000c*/ 	.byte	0x04, 0x11
        /*000e*/ 	.short	(.L_3 - .L_2)
	.align		4
.L_2:
        /*0010*/ 	.word	index@(_Z11inputkernelP5inputPKS_)
        /*0014*/ 	.word	0x00000000


	//----- nvinfo : EIATTR_MIN_STACK_SIZE
	.align		4
.L_3:
        /*0018*/ 	.byte	0x04, 0x12
        /*001a*/ 	.short	(.L_5 - .L_4)
	.align		4
.L_4:
        /*001c*/ 	.word	index@(_Z11inputkernelP5inputPKS_)
        /*0020*/ 	.word	0x00000000
.L_5:


//--------------------- .nv.compat                --------------------------
	.section	.nv.compat,"",@"SHT_CUDA_COMPAT_INFO"
	.align	4
        /*0000*/ 	.byte	0x02, 0x09, 0x00, 0x00, 0x02, 0x02, 0x01, 0x00, 0x02, 0x05, 0x05, 0x00, 0x03, 0x07, 0x01, 0x01
        /*0010*/ 	.byte	0x02, 0x03, 0x00, 0x00, 0x02, 0x06, 0x01, 0x00, 0x04, 0x0b, 0x08, 0x00, 0x09, 0x00, 0x00, 0x00
        /*0020*/ 	.byte	0x00, 0x00, 0x00, 0x00


//--------------------- .nv.info._Z11inputkernelP5inputPKS_ --------------------------
	.section	.nv.info._Z11inputkernelP5inputPKS_,"",@"SHT_CUDA_INFO"
	.sectionflags	@""
	.align	4


	//----- nvinfo : EIATTR_CUDA_API_VERSION
	.align		4
        /*0000*/ 	.byte	0x04, 0x37
        /*0002*/ 	.short	(.L_7 - .L_6)
.L_6:
        /*0004*/ 	.word	0x00000082


	//----- nvinfo : EIATTR_KPARAM_INFO
	.align		4
.L_7:
        /*0008*/ 	.byte	0x04, 0x17
        /*000a*/ 	.short	(.L_9 - .L_8)
.L_8:
        /*000c*/ 	.word	0x00000000
        /*0010*/ 	.short	0x0001
        /*0012*/ 	.short	0x0008
        /*0014*/ 	.byte	0x00, 0xf0, 0x21, 0x00


	//----- nvinfo : EIATTR_KPARAM_INFO
	.align		4
.L_9:
        /*0018*/ 	.byte	0x04, 0x17
        /*001a*/ 	.short	(.L_11 - .L_10)
.L_10:
        /*001c*/ 	.word	0x00000000
        /*0020*/ 	.short	0x0000
        /*0022*/ 	.short	0x0000
        /*0024*/ 	.byte	0x00, 0xf0, 0x21, 0x00


	//----- nvinfo : EIATTR_SPARSE_MMA_MASK
	.align		4
.L_11:
        /*0028*/ 	.byte	0x03, 0x50
        /*002a*/ 	.short	0x0000


	//----- nvinfo : EIATTR_MAXREG_COUNT
	.align		4
        /*002c*/ 	.byte	0x03, 0x1b
        /*002e*/ 	.short	0x00ff


	//----- nvinfo : EIATTR_MERCURY_ISA_VERSION
	.align		4
        /*0030*/ 	.byte	0x03, 0x5f
        /*0032*/ 	.short	0x0101


	//----- nvinfo : EIATTR_VRC_CTA_INIT_COUNT
	.align		4
        /*0034*/ 	.byte	0x02, 0x4a
	.zero		1
	.zero		1


	//----- nvinfo : EIATTR_EXIT_INSTR_OFFSETS
	.align		4
        /*0038*/ 	.byte	0x04, 0x1c
        /*003a*/ 	.short	(.L_13 - .L_12)


	//   ....[0]....
.L_12:
        /*003c*/ 	.word	0x000000c0


	//----- nvinfo : EIATTR_CBANK_PARAM_SIZE
	.align		4
.L_13:
        /*0040*/ 	.byte	0x03, 0x19
        /*0042*/ 	.short	0x0010


	//----- nvinfo : EIATTR_PARAM_CBANK
	.align		4
        /*0044*/ 	.byte	0x04, 0x0a
        /*0046*/ 	.short	(.L_15 - .L_14)
	.align		4
.L_14:
        /*0048*/ 	.word	index@(.nv.constant0._Z11inputkernelP5inputPKS_)
        /*004c*/ 	.short	0x0380
        /*004e*/ 	.short	0x0010


	//----- nvinfo : EIATTR_SW_WAR
	.align		4
.L_15:
        /*0050*/ 	.byte	0x04, 0x36
        /*0052*/ 	.short	(.L_17 - .L_16)
.L_16:
        /*0054*/ 	.word	0x00000008
.L_17:


//--------------------- .nv.callgraph             --------------------------
	.section	.nv.callgraph,"",@"SHT_CUDA_CALLGRAPH"
	.align	4
	.sectionentsize	8
	.align		4
        /*0000*/ 	.word	0x00000000
	.align		4
        /*0004*/ 	.word	0xffffffff
	.align		4
        /*0008*/ 	.word	0x00000000
	.align		4
        /*000c*/ 	.word	0xfffffffe
	.align		4
        /*0010*/ 	.word	0x00000000
	.align		4
        /*0014*/ 	.word	0xfffffffd
	.align		4
        /*0018*/ 	.word	0x00000000
	.align		4
        /*001c*/ 	.word	0xfffffffc


//--------------------- .text._Z11inputkernelP5inputPKS_ --------------------------
	.section	.text._Z11inputkernelP5inputPKS_,"ax",@progbits
	.align	128
        .global         _Z11inputkernelP5inputPKS_
        .type           _Z11inputkernelP5inputPKS_,@function
        .size           _Z11inputkernelP5inputPKS_,(.L_x_1 - _Z11inputkernelP5inputPKS_)
        .other          _Z11inputkernelP5inputPKS_,@"STO_CUDA_ENTRY STV_DEFAULT"
_Z11inputkernelP5inputPKS_:
.text._Z11inputkernelP5inputPKS_:
[----:B------:R-:W-:Y:S01]  /*0000*/  LDC R1, c[0x0][0x37c] ;  /* 0x0000df00ff017b82 */ /* 0x000fe20000000800 */
[----:B------:R-:W0:Y:S07]  /*0010*/  S2R R7, SR_TID.X ;  /* 0x0000000000077919 */ /* 0x000e2e0000002100 */
[----:B------:R-:W1:Y:S01]  /*0020*/  LDC.64 R2, c[0x0][0x388] ;  /* 0x0000e200ff027b82 */ /* 0x000e620000000a00 */
[----:B------:R-:W2:Y:S01]  /*0030*/  LDCU.64 UR4, c[0x0][0x358] ;  /* 0x00006b00ff0477ac */ /* 0x000ea20008000a00 */
[----:B------:R-:W0:Y:S06]  /*0040*/  S2R R0, SR_CTAID.X ;  /* 0x0000000000007919 */ /* 0x000e2c0000002500 */
[----:B------:R-:W3:Y:S01]  /*0050*/  LDC.64 R4, c[0x0][0x380] ;  /* 0x0000e000ff047b82 */ /* 0x000ee20000000a00 */
[----:B0-----:R-:W-:-:S04]  /*0060*/  IMAD R7, R0, 0x64, R7 ;  /* 0x0000006400077824 */ /* 0x001fc800078e0207 */
[----:B-1----:R-:W-:-:S06]  /*0070*/  IMAD.WIDE R2, R7, 0x24, R2 ;  /* 0x0000002407027825 */ /* 0x002fcc00078e0202 */
[----:B--2---:R-:W2:Y:S01]  /*0080*/  LDG.E R2, desc[UR4][R2.64] ;  /* 0x0000000402027981 */ /* 0x004ea2000c1e1900 */
[----:B---3--:R-:W-:Y:S01]  /*0090*/  IMAD.WIDE R4, R7, 0x24, R4 ;  /* 0x0000002407047825 */ /* 0x008fe200078e0204 */
[----:B--2---:R-:W-:-:S05]  /*00a0*/  IADD3 R7, PT, PT, R2, 0x1, RZ ;  /* 0x0000000102077810 */ /* 0x004fca0007ffe0ff */
[----:B------:R-:W-:Y:S01]  /*00b0*/  STG.E desc[UR4][R4.64], R7 ;  /* 0x0000000704007986 */ /* 0x000fe2000c101904 */
[----:B------:R-:W-:Y:S05]  /*00c0*/  EXIT ;  /* 0x000000000000794d */ /* 0x000fea0003800000 */
.L_x_0:
[----:B------:R-:W-:-:S00]  /*00d0*/  BRA `(.L_x_0) ;  /* 0xfffffffc00fc7947 */ /* 0x000fc0000383ffff */
[----:B------:R-:W-:-:S00]  /*00e0*/  NOP ;  /* 0x0000000000007918 */ /* 0x000fc00000000000 */
        /* <DEDUP_REMOVED lines=9> */
.L_x_1:


//--------------------- .nv.shared.reserved.0     --------------------------
	.section	.nv.shared.reserved.0,"aw",@nobits
	.weak		__nv_reservedSMEM_offset_0_alias
	.size		__nv_reservedSMEM_offset_0_alias, 0, 64
	.other		__nv_reservedSMEM_offset_0_alias,@"STO_CUDA_RESERVED_SHARED STV_DEFAULT"
__nv_reservedSMEM_offset_0_alias:
	.zero		0
	.zero		64


//--------------------- .nv.constant0._Z11inputkernelP5inputPKS_ --------------------------
	.section	.nv.constant0._Z11inputkernelP5inputPKS_,"a",@progbits
	.sectionflags	@""
	.align	4
.nv.constant0._Z11inputkernelP5inputPKS_:
	.zero		912


//--------------------- SYMBOLS --------------------------

	.type		.nv.reservedSmem.offset0,@object
	.size		.nv.reservedSmem.offset0,0x4
